//
// Generated by NVIDIA NVVM Compiler
//
// Compiler Build ID: CL-36424714
// Cuda compilation tools, release 13.0, V13.0.88
// Based on NVVM 20.0.0
//

.version 9.0
.target sm_100
.address_size 64

	// .globl	_Z14hello_from_alli
.extern .func  (.param .b32 func_retval0) vprintf
(
	.param .b64 vprintf_param_0,
	.param .b64 vprintf_param_1
)
;
.global .align 1 .b8 $str[54] = {72, 101, 108, 108, 111, 32, 102, 114, 111, 109, 32, 71, 80, 85, 32, 124, 32, 66, 108, 111, 99, 107, 32, 37, 100, 32, 124, 32, 84, 104, 114, 101, 97, 100, 32, 37, 100, 32, 124, 32, 71, 108, 111, 98, 97, 108, 32, 73, 68, 32, 37, 100, 10};

.visible .entry _Z14hello_from_alli(
	.param .u32 _Z14hello_from_alli_param_0
)
{
	.local .align 8 .b8 	__local_depot0[16];
	.reg .b64 	%SP;
	.reg .b64 	%SPL;
	.reg .pred 	%p<2>;
	.reg .b32 	%r<8>;
	.reg .b64 	%rd<5>;

	mov.u64 	%SPL, __local_depot0;
	cvta.local.u64 	%SP, %SPL;
	ld.param.u32 	%r4, [_Z14hello_from_alli_param_0];
	mov.u32 	%r1, %ctaid.x;
	mov.u32 	%r5, %ntid.x;
	mov.u32 	%r2, %tid.x;
	mad.lo.s32 	%r3, %r1, %r5, %r2;
	setp.ge.s32 	%p1, %r3, %r4;
	@%p1 bra 	$L__BB0_2;
	add.u64 	%rd1, %SP, 0;
	add.u64 	%rd2, %SPL, 0;
	st.local.v2.u32 	[%rd2], {%r1, %r2};
	st.local.u32 	[%rd2+8], %r3;
	mov.u64 	%rd3, $str;
	cvta.global.u64 	%rd4, %rd3;
	{ // callseq 0, 0
	.param .b64 param0;
	st.param.b64 	[param0], %rd4;
	.param .b64 param1;
	st.param.b64 	[param1], %rd1;
	.param .b32 retval0;
	call.uni (retval0), 
	vprintf, 
	(
	param0, 
	param1
	);
	ld.param.b32 	%r6, [retval0];
	} // callseq 0
$L__BB0_2:
	ret;

}


// ===== COMPILED SASS (sm_100) =====

	.target	sm_100

	.elftype	@"ET_EXEC"


//--------------------- .note.nv.tkinfo           --------------------------
	.section	.note.nv.tkinfo,"",@"SHT_NOTE"
	.sectionflags	@"SHF_NOTE_NV_TKINFO"
	.tkinfo
        /*0018*/ 	.word	0x00000002
        /*0030*/ 	.string	""
        /*0030*/ 	.string	"ptxas"
        /*0030*/ 	.string	"Cuda compilation tools, release 13.0, V13.0.88"
        /*0030*/ 	.string	"Build cuda_13.0.r13.0/compiler.36424714_0"
        /*0030*/ 	.string	"-arch sm_100 -m 64 "



//--------------------- .note.nv.cuinfo           --------------------------
	.section	.note.nv.cuinfo,"",@"SHT_NOTE"
	.sectionflags	@"SHF_NOTE_NV_CUINFO"
        /*0018*/ 	.short	0x0002
        /*001a*/ 	.short	0x0064
        /*001c*/ 	.short	0x0082
	.zero		2


//--------------------- .nv.info                  --------------------------
	.section	.nv.info,"",@"SHT_CUDA_INFO"
	.align	4


	//----- nvinfo : EIATTR_REGCOUNT
	.align		4
        /*0000*/ 	.byte	0x04, 0x2f
        /*0002*/ 	.short	(.L_2 - .L_1)
	.align		4
.L_1:
        /*0004*/ 	.word	index@(_Z14hello_from_alli)
        /*0008*/ 	.word	0x00000018


	//----- nvinfo : EIATTR_FRAME_SIZE
	.align		4
.L_2:
        /*000c*/ 	.byte	0x04, 0x11
        /*000e*/ 	.short	(.L_4 - .L_3)
	.align		4
.L_3:
        /*0010*/ 	.word	index@(_Z14hello_from_alli)
        /*0014*/ 	.word	0x00000010


	//----- nvinfo : EIATTR_MIN_STACK_SIZE
	.align		4
.L_4:
        /*0018*/ 	.byte	0x04, 0x12
        /*001a*/ 	.short	(.L_6 - .L_5)
	.align		4
.L_5:
        /*001c*/ 	.word	index@(_Z14hello_from_alli)
        /*0020*/ 	.word	0x00000010
.L_6:


//--------------------- .nv.compat                --------------------------
	.section	.nv.compat,"",@"SHT_CUDA_COMPAT_INFO"
	.align	4
        /*0000*/ 	.byte	0x02, 0x09, 0x00, 0x00, 0x02, 0x02, 0x01, 0x00, 0x02, 0x05, 0x05, 0x00, 0x03, 0x07, 0x01, 0x01
        /*0010*/ 	.byte	0x02, 0x03, 0x00, 0x00, 0x02, 0x06, 0x01, 0x00, 0x04, 0x0b, 0x08, 0x00, 0x09, 0x00, 0x00, 0x00
        /*0020*/ 	.byte	0x00, 0x00, 0x00, 0x00


//--------------------- .nv.info._Z14hello_from_alli --------------------------
	.section	.nv.info._Z14hello_from_alli,"",@"SHT_CUDA_INFO"
	.sectionflags	@""
	.align	4


	//----- nvinfo : EIATTR_CUDA_API_VERSION
	.align		4
        /*0000*/ 	.byte	0x04, 0x37
        /*0002*/ 	.short	(.L_8 - .L_7)
.L_7:
        /*0004*/ 	.word	0x00000082


	//----- nvinfo : EIATTR_KPARAM_INFO
	.align		4
.L_8:
        /*0008*/ 	.byte	0x04, 0x17
        /*000a*/ 	.short	(.L_10 - .L_9)
.L_9:
        /*000c*/ 	.word	0x00000000
        /*0010*/ 	.short	0x0000
        /*0012*/ 	.short	0x0000
        /*0014*/ 	.byte	0x00, 0xf0, 0x11, 0x00


	//----- nvinfo : EIATTR_SPARSE_MMA_MASK
	.align		4
.L_10:
        /*0018*/ 	.byte	0x03, 0x50
        /*001a*/ 	.short	0x0000


	//----- nvinfo : EIATTR_MAXREG_COUNT
	.align		4
        /*001c*/ 	.byte	0x03, 0x1b
        /*001e*/ 	.short	0x00ff


	//----- nvinfo : EIATTR_EXTERNS
	.align		4
        /*0020*/ 	.byte	0x04, 0x0f
        /*0022*/ 	.short	(.L_12 - .L_11)


	//   ....[0]....
	.align		4
.L_11:
        /*0024*/ 	.word	index@(vprintf)


	//----- nvinfo : EIATTR_MERCURY_ISA_VERSION
	.align		4
.L_12:
        /*0028*/ 	.byte	0x03, 0x5f
        /*002a*/ 	.short	0x0101


	//----- nvinfo : EIATTR_VRC_CTA_INIT_COUNT
	.align		4
        /*002c*/ 	.byte	0x02, 0x4a
	.zero		1
	.zero		1


	//----- nvinfo : EIATTR_SYSCALL_OFFSETS
	.align		4
        /*0030*/ 	.byte	0x04, 0x46
        /*0032*/ 	.short	(.L_14 - .L_13)


	//   ....[0]....
.L_13:
        /*0034*/ 	.word	0x00000150


	//----- nvinfo : EIATTR_EXIT_INSTR_OFFSETS
	.align		4
.L_14:
        /*0038*/ 	.byte	0x04, 0x1c
        /*003a*/ 	.short	(.L_16 - .L_15)


	//   ....[0]....
.L_15:
        /*003c*/ 	.word	0x000000c0


	//   ....[1]....
        /*0040*/ 	.word	0x00000160


	//----- nvinfo : EIATTR_CRS_STACK_SIZE
	.align		4
.L_16:
        /*0044*/ 	.byte	0x04, 0x1e
        /*0046*/ 	.short	(.L_18 - .L_17)
.L_17:
        /*0048*/ 	.word	0x00000000


	//----- nvinfo : EIATTR_CBANK_PARAM_SIZE
	.align		4
.L_18:
        /*004c*/ 	.byte	0x03, 0x19
        /*004e*/ 	.short	0x0004


	//----- nvinfo : EIATTR_PARAM_CBANK
	.align		4
        /*0050*/ 	.byte	0x04, 0x0a
        /*0052*/ 	.short	(.L_20 - .L_19)
	.align		4
.L_19:
        /*0054*/ 	.word	index@(.nv.constant0._Z14hello_from_alli)
        /*0058*/ 	.short	0x0380
        /*005a*/ 	.short	0x0004


	//----- nvinfo : EIATTR_SW_WAR
	.align		4
.L_20:
        /*005c*/ 	.byte	0x04, 0x36
        /*005e*/ 	.short	(.L_22 - .L_21)
.L_21:
        /*0060*/ 	.word	0x00000008
.L_22:


//--------------------- .nv.callgraph             --------------------------
	.section	.nv.callgraph,"",@"SHT_CUDA_CALLGRAPH"
	.align	4
	.sectionentsize	8
	.align		4
        /*0000*/ 	.word	0x00000000
	.align		4
        /*0004*/ 	.word	0xffffffff
	.align		4
        /*0008*/ 	.word	index@(_Z14hello_from_alli)
	.align		4
        /*000c*/ 	.word	index@(vprintf)
	.align		4
        /*0010*/ 	.word	0x00000000
	.align		4
        /*0014*/ 	.word	0xfffffffe
	.align		4
        /*0018*/ 	.word	0x00000000
	.align		4
        /*001c*/ 	.word	0xfffffffd
	.align		4
        /*0020*/ 	.word	0x00000000
	.align		4
        /*0024*/ 	.word	0xfffffffc


//--------------------- .nv.constant4             --------------------------
	.section	.nv.constant4,"a",@progbits
	.align	8
	.align		8
.nv.constant4:
        /*0000*/ 	.dword	vprintf
	.align		8
        /*0008*/ 	.dword	$str


//--------------------- .text._Z14hello_from_alli --------------------------
	.section	.text._Z14hello_from_alli,"ax",@progbits
	.align	128
        .global         _Z14hello_from_alli
        .type           _Z14hello_from_alli,@function
        .size           _Z14hello_from_alli,(.L_x_2 - _Z14hello_from_alli)
        .other          _Z14hello_from_alli,@"STO_CUDA_ENTRY STV_DEFAULT"
_Z14hello_from_alli:
.text._Z14hello_from_alli:
[----:B------:R-:W0:Y:S01]  /*0000*/  LDC R1, c[0x0][0x37c] ;  /* 0x0000df00ff017b82 */ /* 0x000e220000000800 */
[----:B------:R-:W1:Y:S01]  /*0010*/  S2R R8, SR_CTAID.X ;  /* 0x0000000000087919 */ /* 0x000e620000002500 */
[----:B------:R-:W2:Y:S01]  /*0020*/  LDCU UR5, c[0x0][0x2fc] ;  /* 0x00005f80ff0577ac */ /* 0x000ea20008000800 */
[----:B0-----:R-:W-:Y:S01]  /*0030*/  VIADD R1, R1, 0xfffffff0 ;  /* 0xfffffff001017836 */ /* 0x001fe20000000000 */
[----:B------:R-:W1:Y:S01]  /*0040*/  S2R R9, SR_TID.X ;  /* 0x0000000000097919 */ /* 0x000e620000002100 */
[----:B------:R-:W1:Y:S01]  /*0050*/  LDCU UR6, c[0x0][0x360] ;  /* 0x00006c00ff0677ac */ /* 0x000e620008000800 */
[----:B------:R-:W0:Y:S01]  /*0060*/  LDCU UR7, c[0x0][0x380] ;  /* 0x00007000ff0777ac */ /* 0x000e220008000800 */
[----:B------:R-:W3:Y:S02]  /*0070*/  LDCU UR4, c[0x0][0x2f8] ;  /* 0x00005f00ff0477ac */ /* 0x000ee40008000800 */
[----:B---3--:R-:W-:Y:S01]  /*0080*/  IADD3 R6, P1, PT, R1, UR4, RZ ;  /* 0x0000000401067c10 */ /* 0x008fe2000ff3e0ff */
[----:B-1----:R-:W-:-:S04]  /*0090*/  IMAD R0, R8, UR6, R9 ;  /* 0x0000000608007c24 */ /* 0x002fc8000f8e0209 */
[----:B--2---:R-:W-:Y:S01]  /*00a0*/  IMAD.X R7, RZ, RZ, UR5, P1 ;  /* 0x00000005ff077e24 */ /* 0x004fe200088e06ff */
[----:B0-----:R-:W-:-:S13]  /*00b0*/  ISETP.GE.AND P0, PT, R0, UR7, PT ;  /* 0x0000000700007c0c */ /* 0x001fda000bf06270 */
[----:B------:R-:W-:Y:S05]  /*00c0*/  @P0 EXIT ;  /* 0x000000000000094d */ /* 0x000fea0003800000 */
[----:B------:R-:W-:Y:S01]  /*00d0*/  MOV R2, 0x0 ;  /* 0x0000000000027802 */ /* 0x000fe20000000f00 */
[----:B------:R0:W-:Y:S01]  /*00e0*/  STL.64 [R1], R8 ;  /* 0x0000000801007387 */ /* 0x0001e20000100a00 */
[----:B------:R-:W1:Y:S03]  /*00f0*/  LDCU.64 UR4, c[0x4][0x8] ;  /* 0x01000100ff0477ac */ /* 0x000e660008000a00 */
[----:B------:R0:W-:Y:S01]  /*0100*/  STL [R1+0x8], R0 ;  /* 0x0000080001007387 */ /* 0x0001e20000100800 */
[----:B------:R-:W2:Y:S01]  /*0110*/  LDC.64 R2, c[0x4][R2] ;  /* 0x0100000002027b82 */ /* 0x000ea20000000a00 */
[----:B-1----:R-:W-:Y:S01]  /*0120*/  MOV R4, UR4 ;  /* 0x0000000400047c02 */ /* 0x002fe20008000f00 */
[----:B0-----:R-:W-:-:S07]  /*0130*/  IMAD.U32 R5, RZ, RZ, UR5 ;  /* 0x00000005ff057e24 */ /* 0x001fce000f8e00ff */
[----:B------:R-:W-:-:S07]  /*0140*/  LEPC R20, `(.L_x_0) ;  /* 0x000000001014794e */ /* 0x000fce0000000000 */
[----:B--2---:R-:W-:Y:S05]  /*0150*/  CALL.ABS.NOINC R2 ;  /* 0x0000000002007343 */ /* 0x004fea0003c00000 */
.L_x_0:
[----:B------:R-:W-:Y:S05]  /*0160*/  EXIT ;  /* 0x000000000000794d */ /* 0x000fea0003800000 */
.L_x_1:
[----:B------:R-:W-:-:S00]  /*0170*/  BRA `(.L_x_1) ;  /* 0xfffffffc00fc7947 */ /* 0x000fc0000383ffff */
[----:B------:R-:W-:-:S00]  /*0180*/  NOP ;  /* 0x0000000000007918 */ /* 0x000fc00000000000 */
[----:B------:R-:W-:-:S00]  /*0190*/  NOP ;  /* 0x0000000000007918 */ /* 0x000fc00000000000 */
[----:B------:R-:W-:-:S00]  /*01a0*/  NOP ;  /* 0x0000000000007918 */ /* 0x000fc00000000000 */
[----:B------:R-:W-:-:S00]  /*01b0*/  NOP ;  /* 0x0000000000007918 */ /* 0x000fc00000000000 */
[----:B------:R-:W-:-:S00]  /*01c0*/  NOP ;  /* 0x0000000000007918 */ /* 0x000fc00000000000 */
[----:B------:R-:W-:-:S00]  /*01d0*/  NOP ;  /* 0x0000000000007918 */ /* 0x000fc00000000000 */
[----:B------:R-:W-:-:S00]  /*01e0*/  NOP ;  /* 0x0000000000007918 */ /* 0x000fc00000000000 */
[----:B------:R-:W-:-:S00]  /*01f0*/  NOP ;  /* 0x0000000000007918 */ /* 0x000fc00000000000 */
.L_x_2:


//--------------------- .nv.global.init           --------------------------
	.section	.nv.global.init,"aw",@progbits
.nv.global.init:
	.type		$str,@object
	.size		$str,(.L_0 - $str)
$str:
        /*0000*/ 	.byte	0x48, 0x65, 0x6c, 0x6c, 0x6f, 0x20, 0x66, 0x72, 0x6f, 0x6d, 0x20, 0x47, 0x50, 0x55, 0x20, 0x7c
        /*0010*/ 	.byte	0x20, 0x42, 0x6c, 0x6f, 0x63, 0x6b, 0x20, 0x25, 0x64, 0x20, 0x7c, 0x20, 0x54, 0x68, 0x72, 0x65
        /*0020*/ 	.byte	0x61, 0x64, 0x20, 0x25, 0x64, 0x20, 0x7c, 0x20, 0x47, 0x6c, 0x6f, 0x62, 0x61, 0x6c, 0x20, 0x49
        /*0030*/ 	.byte	0x44, 0x20, 0x25, 0x64, 0x0a, 0x00
.L_0:


//--------------------- .nv.shared.reserved.0     --------------------------
	.section	.nv.shared.reserved.0,"aw",@nobits
	.weak		__nv_reservedSMEM_offset_0_alias
	.size		__nv_reservedSMEM_offset_0_alias, 0, 64
	.other		__nv_reservedSMEM_offset_0_alias,@"STO_CUDA_RESERVED_SHARED STV_DEFAULT"
__nv_reservedSMEM_offset_0_alias:
	.zero		0
	.zero		64


//--------------------- .nv.constant0._Z14hello_from_alli --------------------------
	.section	.nv.constant0._Z14hello_from_alli,"a",@progbits
	.sectionflags	@""
	.align	4
.nv.constant0._Z14hello_from_alli:
	.zero		900


//--------------------- SYMBOLS --------------------------

	.type		.nv.reservedSmem.offset0,@object
	.size		.nv.reservedSmem.offset0,0x4
	.type		vprintf,@function
